//
// Generated by NVIDIA NVVM Compiler
//
// Compiler Build ID: CL-36424714
// Cuda compilation tools, release 13.0, V13.0.88
// Based on NVVM 20.0.0
//

.version 9.0
.target sm_100
.address_size 64

	// .globl	_Z15GPU_convolutionPfS_S_iii

.visible .entry _Z15GPU_convolutionPfS_S_iii(
	.param .u64 .ptr .align 1 _Z15GPU_convolutionPfS_S_iii_param_0,
	.param .u64 .ptr .align 1 _Z15GPU_convolutionPfS_S_iii_param_1,
	.param .u64 .ptr .align 1 _Z15GPU_convolutionPfS_S_iii_param_2,
	.param .u32 _Z15GPU_convolutionPfS_S_iii_param_3,
	.param .u32 _Z15GPU_convolutionPfS_S_iii_param_4,
	.param .u32 _Z15GPU_convolutionPfS_S_iii_param_5
)
{
	.reg .pred 	%p<90>;
	.reg .b32 	%r<95>;
	.reg .b32 	%f<92>;
	.reg .b64 	%rd<62>;

	ld.param.u64 	%rd7, [_Z15GPU_convolutionPfS_S_iii_param_0];
	ld.param.u64 	%rd8, [_Z15GPU_convolutionPfS_S_iii_param_1];
	ld.param.u64 	%rd6, [_Z15GPU_convolutionPfS_S_iii_param_2];
	ld.param.u32 	%r36, [_Z15GPU_convolutionPfS_S_iii_param_3];
	ld.param.u32 	%r37, [_Z15GPU_convolutionPfS_S_iii_param_4];
	ld.param.u32 	%r38, [_Z15GPU_convolutionPfS_S_iii_param_5];
	cvta.to.global.u64 	%rd1, %rd7;
	cvta.to.global.u64 	%rd2, %rd8;
	mov.u32 	%r39, %ctaid.x;
	mov.u32 	%r40, %ctaid.y;
	mov.u32 	%r41, %tid.x;
	mov.u32 	%r42, %tid.y;
	shl.b32 	%r43, %r40, 5;
	add.s32 	%r44, %r43, %r42;
	shl.b32 	%r45, %r39, 5;
	add.s32 	%r46, %r45, %r41;
	shr.u32 	%r47, %r36, 31;
	add.s32 	%r48, %r36, %r47;
	shr.s32 	%r49, %r48, 1;
	sub.s32 	%r1, %r44, %r49;
	sub.s32 	%r2, %r46, %r49;
	mad.lo.s32 	%r3, %r37, %r44, %r46;
	mul.lo.s32 	%r4, %r38, %r37;
	setp.ge.s32 	%p1, %r3, %r4;
	@%p1 bra 	$L__BB0_46;
	cvta.to.global.u64 	%rd9, %rd6;
	mul.wide.s32 	%rd10, %r3, 4;
	add.s64 	%rd3, %rd9, %rd10;
	mov.b32 	%r50, 0;
	st.global.u32 	[%rd3], %r50;
	setp.lt.s32 	%p2, %r36, 1;
	mov.f32 	%f73, 0f00000000;
	@%p2 bra 	$L__BB0_44;
	and.b32  	%r5, %r36, 7;
	add.s32 	%r6, %r5, -1;
	and.b32  	%r7, %r36, 3;
	and.b32  	%r8, %r36, 2147483640;
	and.b32  	%r9, %r36, 1;
	mov.b32 	%r90, 0;
	mov.f32 	%f73, 0f00000000;
$L__BB0_3:
	setp.lt.u32 	%p3, %r36, 8;
	add.s32 	%r53, %r1, %r90;
	mul.lo.s32 	%r11, %r53, %r37;
	mul.lo.s32 	%r12, %r90, %r36;
	mov.b32 	%r93, 0;
	@%p3 bra 	$L__BB0_22;
	mov.b32 	%r91, 0;
	cvt.u64.u32 	%rd15, %r12;
$L__BB0_5:
	.pragma "nounroll";
	setp.ge.s32 	%p4, %r11, %r4;
	add.s32 	%r14, %r2, %r91;
	or.b32  	%r55, %r11, %r14;
	setp.lt.s32 	%p5, %r55, 0;
	setp.ge.s32 	%p6, %r14, %r37;
	or.pred  	%p7, %p4, %p6;
	or.pred  	%p8, %p7, %p5;
	@%p8 bra 	$L__BB0_7;
	add.s32 	%r56, %r91, %r12;
	mul.wide.u32 	%rd11, %r56, 4;
	add.s64 	%rd12, %rd2, %rd11;
	ld.global.f32 	%f40, [%rd12];
	add.s32 	%r57, %r14, %r11;
	mul.wide.u32 	%rd13, %r57, 4;
	add.s64 	%rd14, %rd1, %rd13;
	ld.global.f32 	%f41, [%rd14];
	fma.rn.f32 	%f73, %f40, %f41, %f73;
	st.global.f32 	[%rd3], %f73;
$L__BB0_7:
	add.s32 	%r15, %r14, 1;
	or.b32  	%r58, %r11, %r15;
	setp.lt.s32 	%p10, %r58, 0;
	setp.ge.s32 	%p11, %r15, %r37;
	or.pred  	%p12, %p4, %p11;
	cvt.u64.u32 	%rd16, %r91;
	add.s64 	%rd17, %rd16, %rd15;
	shl.b64 	%rd18, %rd17, 2;
	add.s64 	%rd4, %rd2, %rd18;
	or.pred  	%p13, %p12, %p10;
	@%p13 bra 	$L__BB0_9;
	ld.global.f32 	%f42, [%rd4+4];
	add.s32 	%r59, %r15, %r11;
	mul.wide.u32 	%rd19, %r59, 4;
	add.s64 	%rd20, %rd1, %rd19;
	ld.global.f32 	%f43, [%rd20];
	fma.rn.f32 	%f73, %f42, %f43, %f73;
	st.global.f32 	[%rd3], %f73;
$L__BB0_9:
	add.s32 	%r16, %r14, 2;
	or.b32  	%r60, %r11, %r16;
	setp.lt.s32 	%p15, %r60, 0;
	setp.ge.s32 	%p16, %r16, %r37;
	or.pred  	%p17, %p4, %p16;
	or.pred  	%p18, %p17, %p15;
	@%p18 bra 	$L__BB0_11;
	ld.global.f32 	%f44, [%rd4+8];
	add.s32 	%r61, %r16, %r11;
	mul.wide.u32 	%rd21, %r61, 4;
	add.s64 	%rd22, %rd1, %rd21;
	ld.global.f32 	%f45, [%rd22];
	fma.rn.f32 	%f73, %f44, %f45, %f73;
	st.global.f32 	[%rd3], %f73;
$L__BB0_11:
	add.s32 	%r17, %r14, 3;
	or.b32  	%r62, %r11, %r17;
	setp.lt.s32 	%p20, %r62, 0;
	setp.ge.s32 	%p21, %r17, %r37;
	or.pred  	%p22, %p4, %p21;
	or.pred  	%p23, %p22, %p20;
	@%p23 bra 	$L__BB0_13;
	ld.global.f32 	%f46, [%rd4+12];
	add.s32 	%r63, %r17, %r11;
	mul.wide.u32 	%rd23, %r63, 4;
	add.s64 	%rd24, %rd1, %rd23;
	ld.global.f32 	%f47, [%rd24];
	fma.rn.f32 	%f73, %f46, %f47, %f73;
	st.global.f32 	[%rd3], %f73;
$L__BB0_13:
	add.s32 	%r18, %r14, 4;
	or.b32  	%r64, %r11, %r18;
	setp.lt.s32 	%p25, %r64, 0;
	setp.ge.s32 	%p26, %r18, %r37;
	or.pred  	%p27, %p4, %p26;
	or.pred  	%p28, %p27, %p25;
	@%p28 bra 	$L__BB0_15;
	ld.global.f32 	%f48, [%rd4+16];
	add.s32 	%r65, %r18, %r11;
	mul.wide.u32 	%rd25, %r65, 4;
	add.s64 	%rd26, %rd1, %rd25;
	ld.global.f32 	%f49, [%rd26];
	fma.rn.f32 	%f73, %f48, %f49, %f73;
	st.global.f32 	[%rd3], %f73;
$L__BB0_15:
	add.s32 	%r19, %r14, 5;
	or.b32  	%r66, %r11, %r19;
	setp.lt.s32 	%p30, %r66, 0;
	setp.ge.s32 	%p31, %r19, %r37;
	or.pred  	%p32, %p4, %p31;
	or.pred  	%p33, %p32, %p30;
	@%p33 bra 	$L__BB0_17;
	ld.global.f32 	%f50, [%rd4+20];
	add.s32 	%r67, %r19, %r11;
	mul.wide.u32 	%rd27, %r67, 4;
	add.s64 	%rd28, %rd1, %rd27;
	ld.global.f32 	%f51, [%rd28];
	fma.rn.f32 	%f73, %f50, %f51, %f73;
	st.global.f32 	[%rd3], %f73;
$L__BB0_17:
	add.s32 	%r20, %r14, 6;
	or.b32  	%r68, %r11, %r20;
	setp.lt.s32 	%p35, %r68, 0;
	setp.ge.s32 	%p36, %r20, %r37;
	or.pred  	%p37, %p4, %p36;
	or.pred  	%p38, %p37, %p35;
	@%p38 bra 	$L__BB0_19;
	ld.global.f32 	%f52, [%rd4+24];
	add.s32 	%r69, %r20, %r11;
	mul.wide.u32 	%rd29, %r69, 4;
	add.s64 	%rd30, %rd1, %rd29;
	ld.global.f32 	%f53, [%rd30];
	fma.rn.f32 	%f73, %f52, %f53, %f73;
	st.global.f32 	[%rd3], %f73;
$L__BB0_19:
	add.s32 	%r21, %r14, 7;
	or.b32  	%r70, %r11, %r21;
	setp.lt.s32 	%p40, %r70, 0;
	setp.ge.s32 	%p41, %r21, %r37;
	or.pred  	%p42, %p4, %p41;
	or.pred  	%p43, %p42, %p40;
	@%p43 bra 	$L__BB0_21;
	ld.global.f32 	%f54, [%rd4+28];
	add.s32 	%r71, %r21, %r11;
	mul.wide.u32 	%rd31, %r71, 4;
	add.s64 	%rd32, %rd1, %rd31;
	ld.global.f32 	%f55, [%rd32];
	fma.rn.f32 	%f73, %f54, %f55, %f73;
	st.global.f32 	[%rd3], %f73;
$L__BB0_21:
	add.s32 	%r91, %r91, 8;
	setp.ne.s32 	%p44, %r91, %r8;
	mov.u32 	%r93, %r8;
	@%p44 bra 	$L__BB0_5;
$L__BB0_22:
	setp.eq.s32 	%p45, %r5, 0;
	@%p45 bra 	$L__BB0_43;
	setp.lt.u32 	%p46, %r6, 3;
	@%p46 bra 	$L__BB0_33;
	setp.ge.s32 	%p47, %r11, %r4;
	add.s32 	%r24, %r2, %r93;
	or.b32  	%r73, %r11, %r24;
	setp.lt.s32 	%p48, %r73, 0;
	setp.ge.s32 	%p49, %r24, %r37;
	or.pred  	%p50, %p47, %p49;
	or.pred  	%p51, %p50, %p48;
	@%p51 bra 	$L__BB0_26;
	add.s32 	%r74, %r93, %r12;
	mul.wide.u32 	%rd33, %r74, 4;
	add.s64 	%rd34, %rd2, %rd33;
	ld.global.f32 	%f56, [%rd34];
	add.s32 	%r75, %r24, %r11;
	mul.wide.u32 	%rd35, %r75, 4;
	add.s64 	%rd36, %rd1, %rd35;
	ld.global.f32 	%f57, [%rd36];
	fma.rn.f32 	%f73, %f56, %f57, %f73;
	st.global.f32 	[%rd3], %f73;
$L__BB0_26:
	add.s32 	%r25, %r24, 1;
	or.b32  	%r76, %r11, %r25;
	setp.lt.s32 	%p53, %r76, 0;
	setp.ge.s32 	%p54, %r25, %r37;
	or.pred  	%p55, %p47, %p54;
	cvt.u64.u32 	%rd37, %r12;
	cvt.u64.u32 	%rd38, %r93;
	add.s64 	%rd39, %rd38, %rd37;
	shl.b64 	%rd40, %rd39, 2;
	add.s64 	%rd5, %rd2, %rd40;
	or.pred  	%p56, %p55, %p53;
	@%p56 bra 	$L__BB0_28;
	ld.global.f32 	%f58, [%rd5+4];
	add.s32 	%r77, %r25, %r11;
	mul.wide.u32 	%rd41, %r77, 4;
	add.s64 	%rd42, %rd1, %rd41;
	ld.global.f32 	%f59, [%rd42];
	fma.rn.f32 	%f73, %f58, %f59, %f73;
	st.global.f32 	[%rd3], %f73;
$L__BB0_28:
	add.s32 	%r26, %r24, 2;
	or.b32  	%r78, %r11, %r26;
	setp.lt.s32 	%p58, %r78, 0;
	setp.ge.s32 	%p59, %r26, %r37;
	or.pred  	%p60, %p47, %p59;
	or.pred  	%p61, %p60, %p58;
	@%p61 bra 	$L__BB0_30;
	ld.global.f32 	%f60, [%rd5+8];
	add.s32 	%r79, %r26, %r11;
	mul.wide.u32 	%rd43, %r79, 4;
	add.s64 	%rd44, %rd1, %rd43;
	ld.global.f32 	%f61, [%rd44];
	fma.rn.f32 	%f73, %f60, %f61, %f73;
	st.global.f32 	[%rd3], %f73;
$L__BB0_30:
	setp.ge.s32 	%p62, %r11, %r4;
	add.s32 	%r27, %r24, 3;
	or.b32  	%r80, %r11, %r27;
	setp.lt.s32 	%p63, %r80, 0;
	setp.ge.s32 	%p64, %r27, %r37;
	or.pred  	%p65, %p62, %p64;
	or.pred  	%p66, %p65, %p63;
	@%p66 bra 	$L__BB0_32;
	ld.global.f32 	%f62, [%rd5+12];
	add.s32 	%r81, %r27, %r11;
	mul.wide.u32 	%rd45, %r81, 4;
	add.s64 	%rd46, %rd1, %rd45;
	ld.global.f32 	%f63, [%rd46];
	fma.rn.f32 	%f73, %f62, %f63, %f73;
	st.global.f32 	[%rd3], %f73;
$L__BB0_32:
	add.s32 	%r93, %r93, 4;
$L__BB0_33:
	setp.eq.s32 	%p67, %r7, 0;
	@%p67 bra 	$L__BB0_43;
	setp.eq.s32 	%p68, %r7, 1;
	@%p68 bra 	$L__BB0_40;
	setp.ge.s32 	%p69, %r11, %r4;
	add.s32 	%r30, %r2, %r93;
	or.b32  	%r82, %r11, %r30;
	setp.lt.s32 	%p70, %r82, 0;
	setp.ge.s32 	%p71, %r30, %r37;
	or.pred  	%p72, %p69, %p71;
	or.pred  	%p73, %p72, %p70;
	@%p73 bra 	$L__BB0_37;
	add.s32 	%r83, %r93, %r12;
	mul.wide.u32 	%rd47, %r83, 4;
	add.s64 	%rd48, %rd2, %rd47;
	ld.global.f32 	%f64, [%rd48];
	add.s32 	%r84, %r30, %r11;
	mul.wide.u32 	%rd49, %r84, 4;
	add.s64 	%rd50, %rd1, %rd49;
	ld.global.f32 	%f65, [%rd50];
	fma.rn.f32 	%f73, %f64, %f65, %f73;
	st.global.f32 	[%rd3], %f73;
$L__BB0_37:
	setp.ge.s32 	%p74, %r11, %r4;
	add.s32 	%r31, %r30, 1;
	or.b32  	%r85, %r11, %r31;
	setp.lt.s32 	%p75, %r85, 0;
	setp.ge.s32 	%p76, %r31, %r37;
	or.pred  	%p77, %p74, %p76;
	or.pred  	%p78, %p77, %p75;
	@%p78 bra 	$L__BB0_39;
	cvt.u64.u32 	%rd51, %r12;
	cvt.u64.u32 	%rd52, %r93;
	add.s64 	%rd53, %rd52, %rd51;
	shl.b64 	%rd54, %rd53, 2;
	add.s64 	%rd55, %rd2, %rd54;
	ld.global.f32 	%f66, [%rd55+4];
	add.s32 	%r86, %r31, %r11;
	mul.wide.u32 	%rd56, %r86, 4;
	add.s64 	%rd57, %rd1, %rd56;
	ld.global.f32 	%f67, [%rd57];
	fma.rn.f32 	%f73, %f66, %f67, %f73;
	st.global.f32 	[%rd3], %f73;
$L__BB0_39:
	add.s32 	%r93, %r93, 2;
$L__BB0_40:
	setp.eq.s32 	%p79, %r9, 0;
	@%p79 bra 	$L__BB0_43;
	setp.ge.s32 	%p80, %r11, %r4;
	add.s32 	%r34, %r2, %r93;
	or.b32  	%r87, %r11, %r34;
	setp.lt.s32 	%p81, %r87, 0;
	setp.ge.s32 	%p82, %r34, %r37;
	or.pred  	%p83, %p80, %p82;
	or.pred  	%p84, %p83, %p81;
	@%p84 bra 	$L__BB0_43;
	add.s32 	%r88, %r93, %r12;
	mul.wide.u32 	%rd58, %r88, 4;
	add.s64 	%rd59, %rd2, %rd58;
	ld.global.f32 	%f68, [%rd59];
	add.s32 	%r89, %r34, %r11;
	mul.wide.u32 	%rd60, %r89, 4;
	add.s64 	%rd61, %rd1, %rd60;
	ld.global.f32 	%f69, [%rd61];
	fma.rn.f32 	%f73, %f68, %f69, %f73;
	st.global.f32 	[%rd3], %f73;
$L__BB0_43:
	add.s32 	%r90, %r90, 1;
	setp.ne.s32 	%p85, %r90, %r36;
	@%p85 bra 	$L__BB0_3;
$L__BB0_44:
	setp.gt.f32 	%p86, %f73, 0f437F0000;
	selp.f32 	%f70, 0f437F0000, %f73, %p86;
	setp.lt.f32 	%p87, %f70, 0f00000000;
	selp.f32 	%f37, 0f00000000, %f70, %p87;
	or.pred  	%p88, %p86, %p87;
	not.pred 	%p89, %p88;
	@%p89 bra 	$L__BB0_46;
	st.global.f32 	[%rd3], %f37;
$L__BB0_46:
	ret;

}


// ===== COMPILED SASS (sm_100) =====

	.target	sm_100

	.elftype	@"ET_EXEC"


//--------------------- .note.nv.tkinfo           --------------------------
	.section	.note.nv.tkinfo,"",@"SHT_NOTE"
	.sectionflags	@"SHF_NOTE_NV_TKINFO"
	.tkinfo
        /*0018*/ 	.word	0x00000002
        /*0030*/ 	.string	""
        /*0030*/ 	.string	"ptxas"
        /*0030*/ 	.string	"Cuda compilation tools, release 13.0, V13.0.88"
        /*0030*/ 	.string	"Build cuda_13.0.r13.0/compiler.36424714_0"
        /*0030*/ 	.string	"-arch sm_100 -m 64 "



//--------------------- .note.nv.cuinfo           --------------------------
	.section	.note.nv.cuinfo,"",@"SHT_NOTE"
	.sectionflags	@"SHF_NOTE_NV_CUINFO"
        /*0018*/ 	.short	0x0002
        /*001a*/ 	.short	0x0064
        /*001c*/ 	.short	0x0082
	.zero		2


//--------------------- .nv.info                  --------------------------
	.section	.nv.info,"",@"SHT_CUDA_INFO"
	.align	4


	//----- nvinfo : EIATTR_REGCOUNT
	.align		4
        /*0000*/ 	.byte	0x04, 0x2f
        /*0002*/ 	.short	(.L_1 - .L_0)
	.align		4
.L_0:
        /*0004*/ 	.word	index@(_Z15GPU_convolutionPfS_S_iii)
        /*0008*/ 	.word	0x00000018


	//----- nvinfo : EIATTR_FRAME_SIZE
	.align		4
.L_1:
        /*000c*/ 	.byte	0x04, 0x11
        /*000e*/ 	.short	(.L_3 - .L_2)
	.align		4
.L_2:
        /*0010*/ 	.word	index@(_Z15GPU_convolutionPfS_S_iii)
        /*0014*/ 	.word	0x00000000


	//----- nvinfo : EIATTR_MIN_STACK_SIZE
	.align		4
.L_3:
        /*0018*/ 	.byte	0x04, 0x12
        /*001a*/ 	.short	(.L_5 - .L_4)
	.align		4
.L_4:
        /*001c*/ 	.word	index@(_Z15GPU_convolutionPfS_S_iii)
        /*0020*/ 	.word	0x00000000
.L_5:


//--------------------- .nv.compat                --------------------------
	.section	.nv.compat,"",@"SHT_CUDA_COMPAT_INFO"
	.align	4
        /*0000*/ 	.byte	0x02, 0x09, 0x00, 0x00, 0x02, 0x02, 0x01, 0x00, 0x02, 0x05, 0x05, 0x00, 0x03, 0x07, 0x01, 0x01
        /*0010*/ 	.byte	0x02, 0x03, 0x00, 0x00, 0x02, 0x06, 0x01, 0x00, 0x04, 0x0b, 0x08, 0x00, 0x01, 0x00, 0x00, 0x00
        /*0020*/ 	.byte	0x00, 0x00, 0x00, 0x00


//--------------------- .nv.info._Z15GPU_convolutionPfS_S_iii --------------------------
	.section	.nv.info._Z15GPU_convolutionPfS_S_iii,"",@"SHT_CUDA_INFO"
	.sectionflags	@""
	.align	4


	//----- nvinfo : EIATTR_CUDA_API_VERSION
	.align		4
        /*0000*/ 	.byte	0x04, 0x37
        /*0002*/ 	.short	(.L_7 - .L_6)
.L_6:
        /*0004*/ 	.word	0x00000082


	//----- nvinfo : EIATTR_KPARAM_INFO
	.align		4
.L_7:
        /*0008*/ 	.byte	0x04, 0x17
        /*000a*/ 	.short	(.L_9 - .L_8)
.L_8:
        /*000c*/ 	.word	0x00000000
        /*0010*/ 	.short	0x0005
        /*0012*/ 	.short	0x0020
        /*0014*/ 	.byte	0x00, 0xf0, 0x11, 0x00


	//----- nvinfo : EIATTR_KPARAM_INFO
	.align		4
.L_9:
        /*0018*/ 	.byte	0x04, 0x17
        /*001a*/ 	.short	(.L_11 - .L_10)
.L_10:
        /*001c*/ 	.word	0x00000000
        /*0020*/ 	.short	0x0004
        /*0022*/ 	.short	0x001c
        /*0024*/ 	.byte	0x00, 0xf0, 0x11, 0x00


	//----- nvinfo : EIATTR_KPARAM_INFO
	.align		4
.L_11:
        /*0028*/ 	.byte	0x04, 0x17
        /*002a*/ 	.short	(.L_13 - .L_12)
.L_12:
        /*002c*/ 	.word	0x00000000
        /*0030*/ 	.short	0x0003
        /*0032*/ 	.short	0x0018
        /*0034*/ 	.byte	0x00, 0xf0, 0x11, 0x00


	//----- nvinfo : EIATTR_KPARAM_INFO
	.align		4
.L_13:
        /*0038*/ 	.byte	0x04, 0x17
        /*003a*/ 	.short	(.L_15 - .L_14)
.L_14:
        /*003c*/ 	.word	0x00000000
        /*0040*/ 	.short	0x0002
        /*0042*/ 	.short	0x0010
        /*0044*/ 	.byte	0x00, 0xf5, 0x21, 0x00


	//----- nvinfo : EIATTR_KPARAM_INFO
	.align		4
.L_15:
        /*0048*/ 	.byte	0x04, 0x17
        /*004a*/ 	.short	(.L_17 - .L_16)
.L_16:
        /*004c*/ 	.word	0x00000000
        /*0050*/ 	.short	0x0001
        /*0052*/ 	.short	0x0008
        /*0054*/ 	.byte	0x00, 0xf5, 0x21, 0x00


	//----- nvinfo : EIATTR_KPARAM_INFO
	.align		4
.L_17:
        /*0058*/ 	.byte	0x04, 0x17
        /*005a*/ 	.short	(.L_19 - .L_18)
.L_18:
        /*005c*/ 	.word	0x00000000
        /*0060*/ 	.short	0x0000
        /*0062*/ 	.short	0x0000
        /*0064*/ 	.byte	0x00, 0xf5, 0x21, 0x00


	//----- nvinfo : EIATTR_SPARSE_MMA_MASK
	.align		4
.L_19:
        /*0068*/ 	.byte	0x03, 0x50
        /*006a*/ 	.short	0x0000


	//----- nvinfo : EIATTR_MAXREG_COUNT
	.align		4
        /*006c*/ 	.byte	0x03, 0x1b
        /*006e*/ 	.short	0x00ff


	//----- nvinfo : EIATTR_MERCURY_ISA_VERSION
	.align		4
        /*0070*/ 	.byte	0x03, 0x5f
        /*0072*/ 	.short	0x0101


	//----- nvinfo : EIATTR_VRC_CTA_INIT_COUNT
	.align		4
        /*0074*/ 	.byte	0x02, 0x4a
	.zero		1
	.zero		1


	//----- nvinfo : EIATTR_EXIT_INSTR_OFFSETS
	.align		4
        /*0078*/ 	.byte	0x04, 0x1c
        /*007a*/ 	.short	(.L_21 - .L_20)


	//   ....[0]....
.L_20:
        /*007c*/ 	.word	0x00000100


	//   ....[1]....
        /*0080*/ 	.word	0x00001100


	//   ....[2]....
        /*0084*/ 	.word	0x00001120


	//----- nvinfo : EIATTR_CRS_STACK_SIZE
	.align		4
.L_21:
        /*0088*/ 	.byte	0x04, 0x1e
        /*008a*/ 	.short	(.L_23 - .L_22)
.L_22:
        /*008c*/ 	.word	0x00000000


	//----- nvinfo : EIATTR_CBANK_PARAM_SIZE
	.align		4
.L_23:
        /*0090*/ 	.byte	0x03, 0x19
        /*0092*/ 	.short	0x0024


	//----- nvinfo : EIATTR_PARAM_CBANK
	.align		4
        /*0094*/ 	.byte	0x04, 0x0a
        /*0096*/ 	.short	(.L_25 - .L_24)
	.align		4
.L_24:
        /*0098*/ 	.word	index@(.nv.constant0._Z15GPU_convolutionPfS_S_iii)
        /*009c*/ 	.short	0x0380
        /*009e*/ 	.short	0x0024


	//----- nvinfo : EIATTR_SW_WAR
	.align		4
.L_25:
        /*00a0*/ 	.byte	0x04, 0x36
        /*00a2*/ 	.short	(.L_27 - .L_26)
.L_26:
        /*00a4*/ 	.word	0x00000008
.L_27:


//--------------------- .nv.callgraph             --------------------------
	.section	.nv.callgraph,"",@"SHT_CUDA_CALLGRAPH"
	.align	4
	.sectionentsize	8
	.align		4
        /*0000*/ 	.word	0x00000000
	.align		4
        /*0004*/ 	.word	0xffffffff
	.align		4
        /*0008*/ 	.word	0x00000000
	.align		4
        /*000c*/ 	.word	0xfffffffe
	.align		4
        /*0010*/ 	.word	0x00000000
	.align		4
        /*0014*/ 	.word	0xfffffffd
	.align		4
        /*0018*/ 	.word	0x00000000
	.align		4
        /*001c*/ 	.word	0xfffffffc


//--------------------- .text._Z15GPU_convolutionPfS_S_iii --------------------------
	.section	.text._Z15GPU_convolutionPfS_S_iii,"ax",@progbits
	.align	128
        .global         _Z15GPU_convolutionPfS_S_iii
        .type           _Z15GPU_convolutionPfS_S_iii,@function
        .size           _Z15GPU_convolutionPfS_S_iii,(.L_x_13 - _Z15GPU_convolutionPfS_S_iii)
        .other          _Z15GPU_convolutionPfS_S_iii,@"STO_CUDA_ENTRY STV_DEFAULT"
_Z15GPU_convolutionPfS_S_iii:
.text._Z15GPU_convolutionPfS_S_iii:
[----:B------:R-:W-:Y:S01]  /*0000*/  LDC R1, c[0x0][0x37c] ;  /* 0x0000df00ff017b82 */ /* 0x000fe20000000800 */
[----:B------:R-:W0:Y:S01]  /*0010*/  S2R R0, SR_CTAID.Y ;  /* 0x0000000000007919 */ /* 0x000e220000002600 */
[----:B------:R-:W1:Y:S01]  /*0020*/  LDCU UR5, c[0x0][0x3a0] ;  /* 0x00007400ff0577ac */ /* 0x000e620008000800 */
[----:B------:R-:W0:Y:S01]  /*0030*/  S2R R5, SR_TID.Y ;  /* 0x0000000000057919 */ /* 0x000e220000002200 */
[----:B------:R-:W1:Y:S01]  /*0040*/  LDCU.64 UR12, c[0x0][0x398] ;  /* 0x00007300ff0c77ac */ /* 0x000e620008000a00 */
[----:B------:R-:W2:Y:S01]  /*0050*/  S2R R3, SR_CTAID.X ;  /* 0x0000000000037919 */ /* 0x000ea20000002500 */
[----:B------:R-:W2:Y:S01]  /*0060*/  S2R R2, SR_TID.X ;  /* 0x0000000000027919 */ /* 0x000ea20000002100 */
[----:B-1----:R-:W-:Y:S02]  /*0070*/  UIMAD UR5, UR13, UR5, URZ ;  /* 0x000000050d0572a4 */ /* 0x002fe4000f8e02ff */
[----:B------:R-:W-:-:S04]  /*0080*/  ULEA.HI UR4, UR12, UR12, URZ, 0x1 ;  /* 0x0000000c0c047291 */ /* 0x000fc8000f8f08ff */
[----:B------:R-:W-:Y:S01]  /*0090*/  USHF.R.S32.HI UR4, URZ, 0x1, UR4 ;  /* 0x00000001ff047899 */ /* 0x000fe20008011404 */
[----:B0-----:R-:W-:Y:S02]  /*00a0*/  IMAD R0, R0, 0x20, R5 ;  /* 0x0000002000007824 */ /* 0x001fe400078e0205 */
[----:B--2---:R-:W-:-:S04]  /*00b0*/  IMAD R3, R3, 0x20, R2 ;  /* 0x0000002003037824 */ /* 0x004fc800078e0202 */
[C---:B------:R-:W-:Y:S02]  /*00c0*/  IMAD R5, R0.reuse, UR13, R3 ;  /* 0x0000000d00057c24 */ /* 0x040fe4000f8e0203 */
[----:B------:R-:W-:Y:S02]  /*00d0*/  VIADD R0, R0, -UR4 ;  /* 0x8000000400007c36 */ /* 0x000fe40008000000 */
[----:B------:R-:W-:Y:S01]  /*00e0*/  VIADD R4, R3, -UR4 ;  /* 0x8000000403047c36 */ /* 0x000fe20008000000 */
[----:B------:R-:W-:-:S13]  /*00f0*/  ISETP.GE.AND P0, PT, R5, UR5, PT ;  /* 0x0000000505007c0c */ /* 0x000fda000bf06270 */
[----:B------:R-:W-:Y:S05]  /*0100*/  @P0 EXIT ;  /* 0x000000000000094d */ /* 0x000fea0003800000 */
[----:B------:R-:W0:Y:S01]  /*0110*/  LDC.64 R2, c[0x0][0x390] ;  /* 0x0000e400ff027b82 */ /* 0x000e220000000a00 */
[----:B------:R-:W1:Y:S01]  /*0120*/  LDCU.64 UR10, c[0x0][0x358] ;  /* 0x00006b00ff0a77ac */ /* 0x000e620008000a00 */
[----:B------:R-:W-:Y:S01]  /*0130*/  UISETP.GE.AND UP0, UPT, UR12, 0x1, UPT ;  /* 0x000000010c00788c */ /* 0x000fe2000bf06270 */
[----:B0-----:R-:W-:-:S04]  /*0140*/  IMAD.WIDE R2, R5, 0x4, R2 ;  /* 0x0000000405027825 */ /* 0x001fc800078e0202 */
[----:B------:R-:W-:Y:S01]  /*0150*/  HFMA2 R5, -RZ, RZ, 0, 0 ;  /* 0x00000000ff057431 */ /* 0x000fe200000001ff */
[----:B-1----:R0:W-:Y:S03]  /*0160*/  STG.E desc[UR10][R2.64], RZ ;  /* 0x000000ff02007986 */ /* 0x0021e6000c10190a */
[----:B------:R-:W-:Y:S05]  /*0170*/  BRA.U !UP0, `(.L_x_0) ;  /* 0x0000000d08cc7547 */ /* 0x000fea000b800000 */
[----:B------:R-:W-:Y:S01]  /*0180*/  ULOP3.LUT UR7, UR12, 0x7, URZ, 0xc0, !UPT ;  /* 0x000000070c077892 */ /* 0x000fe2000f8ec0ff */
[----:B------:R-:W-:Y:S01]  /*0190*/  IMAD.MOV.U32 R5, RZ, RZ, RZ ;  /* 0x000000ffff057224 */ /* 0x000fe200078e00ff */
[----:B------:R-:W-:Y:S02]  /*01a0*/  ULOP3.LUT UR8, UR12, 0x3, URZ, 0xc0, !UPT ;  /* 0x000000030c087892 */ /* 0x000fe4000f8ec0ff */
[----:B------:R-:W-:Y:S02]  /*01b0*/  UIADD3 UR4, UPT, UPT, UR7, -0x1, URZ ;  /* 0xffffffff07047890 */ /* 0x000fe4000fffe0ff */
[----:B------:R-:W-:Y:S02]  /*01c0*/  ULOP3.LUT UR9, UR12, 0x7ffffff8, URZ, 0xc0, !UPT ;  /* 0x7ffffff80c097892 */ /* 0x000fe4000f8ec0ff */
[----:B------:R-:W-:-:S03]  /*01d0*/  UISETP.GE.U32.AND UP0, UPT, UR4, 0x3, UPT ;  /* 0x000000030400788c */ /* 0x000fc6000bf06070 */
[----:B------:R-:W-:-:S08]  /*01e0*/  UMOV UR4, URZ ;  /* 0x000000ff00047c82 */ /* 0x000fd00008000000 */
.L_x_11:
[----:B-1----:R-:W1:Y:S01]  /*01f0*/  LDCU.64 UR14, c[0x0][0x398] ;  /* 0x00007300ff0e77ac */ /* 0x002e620008000a00 */
[----:B------:R-:W-:Y:S02]  /*0200*/  VIADD R6, R0, UR4 ;  /* 0x0000000400067c36 */ /* 0x000fe40008000000 */
[----:B------:R-:W-:Y:S01]  /*0210*/  IMAD.MOV.U32 R7, RZ, RZ, RZ ;  /* 0x000000ffff077224 */ /* 0x000fe200078e00ff */
[----:B-1----:R-:W-:Y:S01]  /*0220*/  UISETP.GE.U32.AND UP2, UPT, UR14, 0x8, UPT ;  /* 0x000000080e00788c */ /* 0x002fe2000bf46070 */
[----:B------:R-:W-:Y:S01]  /*0230*/  IMAD R6, R6, UR15, RZ ;  /* 0x0000000f06067c24 */ /* 0x000fe2000f8e02ff */
[----:B------:R-:W-:Y:S02]  /*0240*/  UIMAD UR13, UR4, UR14, URZ ;  /* 0x0000000e040d72a4 */ /* 0x000fe4000f8e02ff */
[----:B------:R-:W-:-:S04]  /*0250*/  UIADD3 UR4, UPT, UPT, UR4, 0x1, URZ ;  /* 0x0000000104047890 */ /* 0x000fc8000fffe0ff */
[----:B------:R-:W-:Y:S01]  /*0260*/  UISETP.NE.AND UP1, UPT, UR4, UR14, UPT ;  /* 0x0000000e0400728c */ /* 0x000fe2000bf25270 */
[----:B--23--:R-:W-:Y:S10]  /*0270*/  BRA.U !UP2, `(.L_x_1) ;  /* 0x000000050aa07547 */ /* 0x00cff4000b800000 */
[----:B------:R-:W1:Y:S01]  /*0280*/  LDC.64 R8, c[0x0][0x388] ;  /* 0x0000e200ff087b82 */ /* 0x000e620000000a00 */
[----:B------:R-:W-:Y:S01]  /*0290*/  ISETP.GE.AND P2, PT, R6, UR5, PT ;  /* 0x0000000506007c0c */ /* 0x000fe2000bf46270 */
[----:B------:R-:W-:Y:S01]  /*02a0*/  IMAD.MOV.U32 R7, RZ, RZ, RZ ;  /* 0x000000ffff077224 */ /* 0x000fe200078e00ff */
[----:B------:R-:W2:Y:S11]  /*02b0*/  LDCU UR6, c[0x0][0x39c] ;  /* 0x00007380ff0677ac */ /* 0x000eb60008000800 */
.L_x_2:
[----:B------:R-:W-:Y:S01]  /*02c0*/  IADD3 R13, PT, PT, R4, R7, RZ ;  /* 0x00000007040d7210 */ /* 0x000fe20007ffe0ff */
[----:B------:R-:W3:Y:S01]  /*02d0*/  LDC.64 R16, c[0x0][0x388] ;  /* 0x0000e200ff107b82 */ /* 0x000ee20000000a00 */
[----:B--2---:R-:W-:Y:S02]  /*02e0*/  UMOV UR15, UR6 ;  /* 0x00000006000f7c82 */ /* 0x004fe40008000000 */
[----:B------:R-:W-:Y:S02]  /*02f0*/  ISETP.GE.OR P1, PT, R13, UR15, P2 ;  /* 0x0000000f0d007c0c */ /* 0x000fe40009726670 */
[----:B------:R-:W-:-:S03]  /*0300*/  LOP3.LUT R10, R6, R13, RZ, 0xfc, !PT ;  /* 0x0000000d060a7212 */ /* 0x000fc600078efcff */
[----:B------:R-:W2:Y:S01]  /*0310*/  LDC.64 R18, c[0x0][0x380] ;  /* 0x0000e000ff127b82 */ /* 0x000ea20000000a00 */
[----:B------:R-:W-:-:S13]  /*0320*/  ISETP.LT.OR P1, PT, R10, RZ, P1 ;  /* 0x000000ff0a00720c */ /* 0x000fda0000f21670 */
[----:B------:R-:W-:Y:S02]  /*0330*/  @!P1 VIADD R11, R7, UR13 ;  /* 0x0000000d070b9c36 */ /* 0x000fe40008000000 */
[----:B------:R-:W-:Y:S02]  /*0340*/  @!P1 IMAD.IADD R15, R6, 0x1, R13 ;  /* 0x00000001060f9824 */ /* 0x000fe400078e020d */
[----:B---3--:R-:W-:-:S04]  /*0350*/  @!P1 IMAD.WIDE.U32 R16, R11, 0x4, R16 ;  /* 0x000000040b109825 */ /* 0x008fc800078e0010 */
[----:B--2---:R-:W-:Y:S02]  /*0360*/  @!P1 IMAD.WIDE.U32 R18, R15, 0x4, R18 ;  /* 0x000000040f129825 */ /* 0x004fe400078e0012 */
[----:B------:R-:W2:Y:S04]  /*0370*/  @!P1 LDG.E R16, desc[UR10][R16.64] ;  /* 0x0000000a10109981 */ /* 0x000ea8000c1e1900 */
[----:B------:R-:W2:Y:S01]  /*0380*/  @!P1 LDG.E R18, desc[UR10][R18.64] ;  /* 0x0000000a12129981 */ /* 0x000ea2000c1e1900 */
[----:B------:R-:W-:Y:S01]  /*0390*/  VIADD R21, R13, 0x1 ;  /* 0x000000010d157836 */ /* 0x000fe20000000000 */
[----:B------:R-:W-:-:S04]  /*03a0*/  IADD3 R11, P3, PT, R7, UR13, RZ ;  /* 0x0000000d070b7c10 */ /* 0x000fc8000ff7e0ff */
[----:B------:R-:W-:Y:S01]  /*03b0*/  ISETP.GE.OR P0, PT, R21, UR15, P2 ;  /* 0x0000000f15007c0c */ /* 0x000fe20009706670 */
[----:B------:R-:W-:Y:S01]  /*03c0*/  IMAD.X R12, RZ, RZ, RZ, P3 ;  /* 0x000000ffff0c7224 */ /* 0x000fe200018e06ff */
[----:B------:R-:W-:-:S04]  /*03d0*/  LOP3.LUT R10, R6, R21, RZ, 0xfc, !PT ;  /* 0x00000015060a7212 */ /* 0x000fc800078efcff */
[----:B------:R-:W-:Y:S02]  /*03e0*/  ISETP.LT.OR P0, PT, R10, RZ, P0 ;  /* 0x000000ff0a00720c */ /* 0x000fe40000701670 */
[----:B-1----:R-:W-:-:S04]  /*03f0*/  LEA R10, P3, R11, R8, 0x2 ;  /* 0x000000080b0a7211 */ /* 0x002fc800078610ff */
[----:B------:R-:W-:-:S07]  /*0400*/  LEA.HI.X R11, R11, R9, R12, 0x2, P3 ;  /* 0x000000090b0b7211 */ /* 0x000fce00018f140c */
[----:B------:R-:W1:Y:S01]  /*0410*/  @!P0 LDC.64 R14, c[0x0][0x380] ;  /* 0x0000e000ff0e8b82 */ /* 0x000e620000000a00 */
[----:B------:R-:W-:-:S05]  /*0420*/  @!P0 IADD3 R21, PT, PT, R6, R21, RZ ;  /* 0x0000001506158210 */ /* 0x000fca0007ffe0ff */
[----:B-1----:R-:W-:-:S04]  /*0430*/  @!P0 IMAD.WIDE.U32 R14, R21, 0x4, R14 ;  /* 0x00000004150e8825 */ /* 0x002fc800078e000e */
[----:B--2---:R-:W-:-:S05]  /*0440*/  @!P1 FFMA R5, R16, R18, R5 ;  /* 0x0000001210059223 */ /* 0x004fca0000000005 */
[----:B------:R1:W-:Y:S04]  /*0450*/  @!P1 STG.E desc[UR10][R2.64], R5 ;  /* 0x0000000502009986 */ /* 0x0003e8000c10190a */
[----:B------:R-:W1:Y:S04]  /*0460*/  @!P0 LDG.E R14, desc[UR10][R14.64] ;  /* 0x0000000a0e0e8981 */ /* 0x000e68000c1e1900 */
[----:B------:R-:W1:Y:S01]  /*0470*/  @!P0 LDG.E R12, desc[UR10][R10.64+0x4] ;  /* 0x0000040a0a0c8981 */ /* 0x000e62000c1e1900 */
[----:B------:R-:W-:-:S05]  /*0480*/  VIADD R19, R13, 0x2 ;  /* 0x000000020d137836 */ /* 0x000fca0000000000 */
[----:B------:R-:W-:Y:S02]  /*0490*/  ISETP.GE.OR P1, PT, R19, UR15, P2 ;  /* 0x0000000f13007c0c */ /* 0x000fe40009726670 */
[----:B------:R-:W-:-:S04]  /*04a0*/  LOP3.LUT R16, R6, R19, RZ, 0xfc, !PT ;  /* 0x0000001306107212 */ /* 0x000fc800078efcff */
[----:B------:R-:W-:-:S13]  /*04b0*/  ISETP.LT.OR P1, PT, R16, RZ, P1 ;  /* 0x000000ff1000720c */ /* 0x000fda0000f21670 */
[----:B------:R-:W2:Y:S01]  /*04c0*/  @!P1 LDC.64 R16, c[0x0][0x380] ;  /* 0x0000e000ff109b82 */ /* 0x000ea20000000a00 */
[----:B------:R-:W-:-:S04]  /*04d0*/  @!P1 IMAD.IADD R19, R6, 0x1, R19 ;  /* 0x0000000106139824 */ /* 0x000fc800078e0213 */
[----:B--2---:R-:W-:-:S04]  /*04e0*/  @!P1 IMAD.WIDE.U32 R16, R19, 0x4, R16 ;  /* 0x0000000413109825 */ /* 0x004fc800078e0010 */
[----:B-1----:R-:W-:-:S05]  /*04f0*/  @!P0 FFMA R5, R12, R14, R5 ;  /* 0x0000000e0c058223 */ /* 0x002fca0000000005 */
        /* <DEDUP_REMOVED lines=14> */
[----:B------:R-:W-:-:S04]  /*05e0*/  IADD3 R19, PT, PT, R13, 0x4, RZ ;  /* 0x000000040d137810 */ /* 0x000fc80007ffe0ff */
        /* <DEDUP_REMOVED lines=43> */
[----:B------:R-:W-:Y:S01]  /*08a0*/  IADD3 R7, PT, PT, R7, 0x8, RZ ;  /* 0x0000000807077810 */ /* 0x000fe20007ffe0ff */
[----:B-1----:R-:W-:-:S05]  /*08b0*/  @!P0 FFMA R5, R14, R12, R5 ;  /* 0x0000000c0e058223 */ /* 0x002fca0000000005 */
[----:B------:R3:W-:Y:S01]  /*08c0*/  @!P0 STG.E desc[UR10][R2.64], R5 ;  /* 0x0000000502008986 */ /* 0x0007e2000c10190a */
[----:B------:R-:W-:-:S13]  /*08d0*/  ISETP.NE.AND P0, PT, R7, UR9, PT ;  /* 0x0000000907007c0c */ /* 0x000fda000bf05270 */
[----:B---3--:R-:W-:Y:S05]  /*08e0*/  @P0 BRA `(.L_x_2) ;  /* 0xfffffff800740947 */ /* 0x008fea000383ffff */
[----:B------:R-:W-:-:S07]  /*08f0*/  IMAD.U32 R7, RZ, RZ, UR9 ;  /* 0x00000009ff077e24 */ /* 0x000fce000f8e00ff */
.L_x_1:
[----:B------:R-:W-:-:S09]  /*0900*/  UISETP.NE.AND UP2, UPT, UR7, URZ, UPT ;  /* 0x000000ff0700728c */ /* 0x000fd2000bf45270 */
[----:B------:R-:W-:Y:S05]  /*0910*/  BRA.U !UP2, `(.L_x_3) ;  /* 0x000000050ae07547 */ /* 0x000fea000b800000 */
[----:B------:R-:W-:Y:S05]  /*0920*/  BRA.U !UP0, `(.L_x_4) ;  /* 0x0000000108e87547 */ /* 0x000fea000b800000 */
[----:B------:R-:W-:Y:S01]  /*0930*/  IMAD.IADD R11, R4, 0x1, R7 ;  /* 0x00000001040b7824 */ /* 0x000fe200078e0207 */
[C---:B------:R-:W-:Y:S01]  /*0940*/  ISETP.GE.AND P0, PT, R6.reuse, UR5, PT ;  /* 0x0000000506007c0c */ /* 0x040fe2000bf06270 */
[----:B------:R-:W1:Y:S03]  /*0950*/  LDC.64 R14, c[0x0][0x388] ;  /* 0x0000e200ff0e7b82 */ /* 0x000e660000000a00 */
[----:B------:R-:W-:Y:S02]  /*0960*/  ISETP.GE.OR P2, PT, R11, UR15, P0 ;  /* 0x0000000f0b007c0c */ /* 0x000fe40008746670 */
[----:B------:R-:W-:-:S03]  /*0970*/  LOP3.LUT R8, R6, R11, RZ, 0xfc, !PT ;  /* 0x0000000b06087212 */ /* 0x000fc600078efcff */
[----:B------:R-:W2:Y:S01]  /*0980*/  LDC.64 R16, c[0x0][0x380] ;  /* 0x0000e000ff107b82 */ /* 0x000ea20000000a00 */
[----:B------:R-:W-:-:S13]  /*0990*/  ISETP.LT.OR P2, PT, R8, RZ, P2 ;  /* 0x000000ff0800720c */ /* 0x000fda0001741670 */
[----:B------:R-:W-:Y:S01]  /*09a0*/  @!P2 IADD3 R13, PT, PT, R6, R11, RZ ;  /* 0x0000000b060da210 */ /* 0x000fe20007ffe0ff */
[----:B------:R-:W-:-:S04]  /*09b0*/  @!P2 VIADD R9, R7, UR13 ;  /* 0x0000000d0709ac36 */ /* 0x000fc80008000000 */
[----:B-1----:R-:W-:-:S04]  /*09c0*/  @!P2 IMAD.WIDE.U32 R14, R9, 0x4, R14 ;  /* 0x00000004090ea825 */ /* 0x002fc800078e000e */
[----:B--2---:R-:W-:Y:S02]  /*09d0*/  @!P2 IMAD.WIDE.U32 R16, R13, 0x4, R16 ;  /* 0x000000040d10a825 */ /* 0x004fe400078e0010 */
[----:B------:R1:W2:Y:S04]  /*09e0*/  @!P2 LDG.E R14, desc[UR10][R14.64] ;  /* 0x0000000a0e0ea981 */ /* 0x0002a8000c1e1900 */
[----:B------:R-:W2:Y:S01]  /*09f0*/  @!P2 LDG.E R16, desc[UR10][R16.64] ;  /* 0x0000000a1010a981 */ /* 0x000ea2000c1e1900 */
[----:B------:R-:W-:Y:S01]  /*0a00*/  VIADD R19, R11, 0x1 ;  /* 0x000000010b137836 */ /* 0x000fe20000000000 */
[----:B------:R-:W-:-:S04]  /*0a10*/  IADD3 R10, P3, PT, R7, UR13, RZ ;  /* 0x0000000d070a7c10 */ /* 0x000fc8000ff7e0ff */
[----:B------:R-:W-:Y:S01]  /*0a20*/  ISETP.GE.OR P1, PT, R19, UR15, P0 ;  /* 0x0000000f13007c0c */ /* 0x000fe20008726670 */
[----:B------:R-:W-:Y:S01]  /*0a30*/  IMAD.X R18, RZ, RZ, RZ, P3 ;  /* 0x000000ffff127224 */ /* 0x000fe200018e06ff */
[----:B------:R-:W-:-:S04]  /*0a40*/  LOP3.LUT R8, R6, R19, RZ, 0xfc, !PT ;  /* 0x0000001306087212 */ /* 0x000fc800078efcff */
[----:B------:R-:W-:Y:S02]  /*0a50*/  ISETP.LT.OR P1, PT, R8, RZ, P1 ;  /* 0x000000ff0800720c */ /* 0x000fe40000f21670 */
[----:B------:R-:W3:Y:S11]  /*0a60*/  LDC.64 R8, c[0x0][0x388] ;  /* 0x0000e200ff087b82 */ /* 0x000ef60000000a00 */
[----:B------:R-:W4:Y:S01]  /*0a70*/  @!P1 LDC.64 R12, c[0x0][0x380] ;  /* 0x0000e000ff0c9b82 */ /* 0x000f220000000a00 */
[----:B-1----:R-:W-:Y:S01]  /*0a80*/  @!P1 IMAD.IADD R15, R6, 0x1, R19 ;  /* 0x00000001060f9824 */ /* 0x002fe200078e0213 */
[----:B---3--:R-:W-:-:S04]  /*0a90*/  LEA R8, P3, R10, R8, 0x2 ;  /* 0x000000080a087211 */ /* 0x008fc800078610ff */
[----:B------:R-:W-:Y:S01]  /*0aa0*/  LEA.HI.X R9, R10, R9, R18, 0x2, P3 ;  /* 0x000000090a097211 */ /* 0x000fe200018f1412 */
[----:B----4-:R-:W-:-:S04]  /*0ab0*/  @!P1 IMAD.WIDE.U32 R12, R15, 0x4, R12 ;  /* 0x000000040f0c9825 */ /* 0x010fc800078e000c */
[----:B--2---:R-:W-:-:S05]  /*0ac0*/  @!P2 FFMA R5, R14, R16, R5 ;  /* 0x000000100e05a223 */ /* 0x004fca0000000005 */
        /* <DEDUP_REMOVED lines=14> */
[----:B------:R-:W-:Y:S01]  /*0bb0*/  VIADD R13, R11, 0x3 ;  /* 0x000000030b0d7836 */ /* 0x000fe20000000000 */
[----:B------:R-:W-:Y:S04]  /*0bc0*/  BSSY.RECONVERGENT B0, `(.L_x_5) ;  /* 0x000000f000007945 */ /* 0x000fe80003800200 */
[----:B------:R-:W-:-:S04]  /*0bd0*/  ISETP.GE.AND P1, PT, R13, UR15, PT ;  /* 0x0000000f0d007c0c */ /* 0x000fc8000bf26270 */
[----:B------:R-:W-:Y:S01]  /*0be0*/  ISETP.GE.OR P1, PT, R6, UR5, P1 ;  /* 0x0000000506007c0c */ /* 0x000fe20008f26670 */
[----:B-1----:R-:W-:Y:S01]  /*0bf0*/  @!P0 FFMA R5, R10, R14, R5 ;  /* 0x0000000e0a058223 */ /* 0x002fe20000000005 */
[----:B------:R-:W-:-:S04]  /*0c00*/  LOP3.LUT R10, R6, R13, RZ, 0xfc, !PT ;  /* 0x0000000d060a7212 */ /* 0x000fc800078efcff */
[----:B------:R1:W-:Y:S01]  /*0c10*/  @!P0 STG.E desc[UR10][R2.64], R5 ;  /* 0x0000000502008986 */ /* 0x0003e2000c10190a */
[----:B------:R-:W-:-:S13]  /*0c20*/  ISETP.LT.OR P1, PT, R10, RZ, P1 ;  /* 0x000000ff0a00720c */ /* 0x000fda0000f21670 */
[----:B-1----:R-:W-:Y:S05]  /*0c30*/  @P1 BRA `(.L_x_6) ;  /* 0x00000000001c1947 */ /* 0x002fea0003800000 */
[----:B------:R-:W1:Y:S01]  /*0c40*/  LDC.64 R10, c[0x0][0x380] ;  /* 0x0000e000ff0a7b82 */ /* 0x000e620000000a00 */
[----:B------:R-:W-:Y:S01]  /*0c50*/  IMAD.IADD R13, R6, 0x1, R13 ;  /* 0x00000001060d7824 */ /* 0x000fe200078e020d */
[----:B------:R-:W2:Y:S03]  /*0c60*/  LDG.E R8, desc[UR10][R8.64+0xc] ;  /* 0x00000c0a08087981 */ /* 0x000ea6000c1e1900 */
[----:B-1----:R-:W-:-:S06]  /*0c70*/  IMAD.WIDE.U32 R10, R13, 0x4, R10 ;  /* 0x000000040d0a7825 */ /* 0x002fcc00078e000a */
[----:B------:R-:W2:Y:S02]  /*0c80*/  LDG.E R10, desc[UR10][R10.64] ;  /* 0x0000000a0a0a7981 */ /* 0x000ea4000c1e1900 */
[----:B--2---:R-:W-:-:S05]  /*0c90*/  FFMA R5, R8, R10, R5 ;  /* 0x0000000a08057223 */ /* 0x004fca0000000005 */
[----:B------:R1:W-:Y:S02]  /*0ca0*/  STG.E desc[UR10][R2.64], R5 ;  /* 0x0000000502007986 */ /* 0x0003e4000c10190a */
.L_x_6:
[----:B------:R-:W-:Y:S05]  /*0cb0*/  BSYNC.RECONVERGENT B0 ;  /* 0x0000000000007941 */ /* 0x000fea0003800200 */
.L_x_5:
[----:B------:R-:W-:-:S07]  /*0cc0*/  IADD3 R7, PT, PT, R7, 0x4, RZ ;  /* 0x0000000407077810 */ /* 0x000fce0007ffe0ff */
.L_x_4:
[----:B------:R-:W-:-:S09]  /*0cd0*/  UISETP.NE.AND UP2, UPT, UR8, URZ, UPT ;  /* 0x000000ff0800728c */ /* 0x000fd2000bf45270 */
[----:B------:R-:W-:Y:S05]  /*0ce0*/  BRA.U !UP2, `(.L_x_3) ;  /* 0x000000010aec7547 */ /* 0x000fea000b800000 */
[----:B------:R-:W-:-:S09]  /*0cf0*/  UISETP.NE.AND UP2, UPT, UR8, 0x1, UPT ;  /* 0x000000010800788c */ /* 0x000fd2000bf45270 */
[----:B------:R-:W-:Y:S05]  /*0d00*/  BRA.U !UP2, `(.L_x_7) ;  /* 0x000000010a907547 */ /* 0x000fea000b800000 */
[----:B------:R-:W-:Y:S01]  /*0d10*/  IMAD.IADD R17, R4, 0x1, R7 ;  /* 0x0000000104117824 */ /* 0x000fe200078e0207 */
[----:B------:R-:W2:Y:S04]  /*0d20*/  LDC.64 R8, c[0x0][0x388] ;  /* 0x0000e200ff087b82 */ /* 0x000ea80000000a00 */
[----:B------:R-:W-:Y:S02]  /*0d30*/  ISETP.GE.AND P0, PT, R17, UR15, PT ;  /* 0x0000000f11007c0c */ /* 0x000fe4000bf06270 */
[C---:B------:R-:W-:Y:S02]  /*0d40*/  LOP3.LUT R10, R6.reuse, R17, RZ, 0xfc, !PT ;  /* 0x00000011060a7212 */ /* 0x040fe400078efcff */
[----:B------:R-:W3:Y:S01]  /*0d50*/  LDC.64 R12, c[0x0][0x380] ;  /* 0x0000e000ff0c7b82 */ /* 0x000ee20000000a00 */
[----:B------:R-:W-:-:S04]  /*0d60*/  ISETP.GE.OR P0, PT, R6, UR5, P0 ;  /* 0x0000000506007c0c */ /* 0x000fc80008706670 */
[----:B------:R-:W-:-:S13]  /*0d70*/  ISETP.LT.OR P0, PT, R10, RZ, P0 ;  /* 0x000000ff0a00720c */ /* 0x000fda0000701670 */
[----:B------:R-:W-:Y:S02]  /*0d80*/  @!P0 VIADD R11, R7, UR13 ;  /* 0x0000000d070b8c36 */ /* 0x000fe40008000000 */
[----:B------:R-:W-:Y:S02]  /*0d90*/  @!P0 IMAD.IADD R15, R6, 0x1, R17 ;  /* 0x00000001060f8824 */ /* 0x000fe400078e0211 */
[----:B--2---:R-:W-:-:S04]  /*0da0*/  @!P0 IMAD.WIDE.U32 R10, R11, 0x4, R8 ;  /* 0x000000040b0a8825 */ /* 0x004fc800078e0008 */
[----:B---3--:R-:W-:Y:S02]  /*0db0*/  @!P0 IMAD.WIDE.U32 R8, R15, 0x4, R12 ;  /* 0x000000040f088825 */ /* 0x008fe400078e000c */
[----:B------:R-:W1:Y:S04]  /*0dc0*/  @!P0 LDG.E R10, desc[UR10][R10.64] ;  /* 0x0000000a0a0a8981 */ /* 0x000e68000c1e1900 */
[----:B------:R-:W1:Y:S01]  /*0dd0*/  @!P0 LDG.E R8, desc[UR10][R8.64] ;  /* 0x0000000a08088981 */ /* 0x000e62000c1e1900 */
[----:B------:R-:W-:Y:S01]  /*0de0*/  IADD3 R13, PT, PT, R17, 0x1, RZ ;  /* 0x00000001110d7810 */ /* 0x000fe20007ffe0ff */
[----:B------:R-:W-:Y:S03]  /*0df0*/  BSSY.RECONVERGENT B0, `(.L_x_8) ;  /* 0x0000014000007945 */ /* 0x000fe60003800200 */
[----:B------:R-:W-:-:S02]  /*0e00*/  ISETP.GE.AND P1, PT, R13, UR15, PT ;  /* 0x0000000f0d007c0c */ /* 0x000fc4000bf26270 */
[C---:B------:R-:W-:Y:S02]  /*0e10*/  LOP3.LUT R12, R6.reuse, R13, RZ, 0xfc, !PT ;  /* 0x0000000d060c7212 */ /* 0x040fe400078efcff */
[----:B------:R-:W-:-:S04]  /*0e20*/  ISETP.GE.OR P1, PT, R6, UR5, P1 ;  /* 0x0000000506007c0c */ /* 0x000fc80008f26670 */
[----:B------:R-:W-:Y:S01]  /*0e30*/  ISETP.LT.OR P1, PT, R12, RZ, P1 ;  /* 0x000000ff0c00720c */ /* 0x000fe20000f21670 */
[----:B-1----:R-:W-:-:S05]  /*0e40*/  @!P0 FFMA R5, R10, R8, R5 ;  /* 0x000000080a058223 */ /* 0x002fca0000000005 */
[----:B------:R1:W-:Y:S07]  /*0e50*/  @!P0 STG.E desc[UR10][R2.64], R5 ;  /* 0x0000000502008986 */ /* 0x0003ee000c10190a */
[----:B------:R-:W-:Y:S05]  /*0e60*/  @P1 BRA `(.L_x_9) ;  /* 0x0000000000301947 */ /* 0x000fea0003800000 */
[----:B------:R-:W2:Y:S01]  /*0e70*/  LDC.64 R14, c[0x0][0x388] ;  /* 0x0000e200ff0e7b82 */ /* 0x000ea20000000a00 */
[----:B------:R-:W-:Y:S01]  /*0e80*/  IADD3 R12, P0, PT, R7, UR13, RZ ;  /* 0x0000000d070c7c10 */ /* 0x000fe2000ff1e0ff */
[----:B------:R-:W-:-:S04]  /*0e90*/  IMAD.IADD R11, R6, 0x1, R13 ;  /* 0x00000001060b7824 */ /* 0x000fc800078e020d */
[----:B------:R-:W-:Y:S02]  /*0ea0*/  IMAD.X R13, RZ, RZ, RZ, P0 ;  /* 0x000000ffff0d7224 */ /* 0x000fe400000e06ff */
[----:B------:R-:W3:Y:S01]  /*0eb0*/  LDC.64 R8, c[0x0][0x380] ;  /* 0x0000e000ff087b82 */ /* 0x000ee20000000a00 */
[----:B--2---:R-:W-:Y:S01]  /*0ec0*/  LEA R10, P0, R12, R14, 0x2 ;  /* 0x0000000e0c0a7211 */ /* 0x004fe200078010ff */
[----:B---3--:R-:W-:-:S03]  /*0ed0*/  IMAD.WIDE.U32 R8, R11, 0x4, R8 ;  /* 0x000000040b087825 */ /* 0x008fc600078e0008 */
[----:B------:R-:W-:-:S03]  /*0ee0*/  LEA.HI.X R11, R12, R15, R13, 0x2, P0 ;  /* 0x0000000f0c0b7211 */ /* 0x000fc600000f140d */
[----:B------:R-:W1:Y:S04]  /*0ef0*/  LDG.E R8, desc[UR10][R8.64] ;  /* 0x0000000a08087981 */ /* 0x000e68000c1e1900 */
[----:B------:R-:W1:Y:S02]  /*0f00*/  LDG.E R10, desc[UR10][R10.64+0x4] ;  /* 0x0000040a0a0a7981 */ /* 0x000e64000c1e1900 */
[----:B-1----:R-:W-:-:S05]  /*0f10*/  FFMA R5, R10, R8, R5 ;  /* 0x000000080a057223 */ /* 0x002fca0000000005 */
[----:B------:R2:W-:Y:S02]  /*0f20*/  STG.E desc[UR10][R2.64], R5 ;  /* 0x0000000502007986 */ /* 0x0005e4000c10190a */
.L_x_9:
[----:B------:R-:W-:Y:S05]  /*0f30*/  BSYNC.RECONVERGENT B0 ;  /* 0x0000000000007941 */ /* 0x000fea0003800200 */
.L_x_8:
[----:B------:R-:W-:-:S07]  /*0f40*/  VIADD R7, R7, 0x2 ;  /* 0x0000000207077836 */ /* 0x000fce0000000000 */
.L_x_7:
[----:B------:R-:W3:Y:S02]  /*0f50*/  LDCU UR6, c[0x0][0x398] ;  /* 0x00007300ff0677ac */ /* 0x000ee40008000800 */
[----:B---3--:R-:W-:-:S09]  /*0f60*/  ULOP3.LUT UP2, URZ, UR6, 0x1, URZ, 0xc0, !UPT ;  /* 0x0000000106ff7892 */ /* 0x008fd2000f84c0ff */
[----:B------:R-:W-:Y:S05]  /*0f70*/  BRA.U !UP2, `(.L_x_3) ;  /* 0x000000010a487547 */ /* 0x000fea000b800000 */
[----:B------:R-:W-:Y:S01]  /*0f80*/  IADD3 R13, PT, PT, R4, R7, RZ ;  /* 0x00000007040d7210 */ /* 0x000fe20007ffe0ff */
[----:B------:R-:W-:Y:S03]  /*0f90*/  BSSY.RECONVERGENT B0, `(.L_x_3) ;  /* 0x0000010000007945 */ /* 0x000fe60003800200 */
[----:B------:R-:W-:Y:S02]  /*0fa0*/  ISETP.GE.AND P0, PT, R13, UR15, PT ;  /* 0x0000000f0d007c0c */ /* 0x000fe4000bf06270 */
[C---:B------:R-:W-:Y:S02]  /*0fb0*/  LOP3.LUT R8, R6.reuse, R13, RZ, 0xfc, !PT ;  /* 0x0000000d06087212 */ /* 0x040fe400078efcff */
[----:B------:R-:W-:-:S04]  /*0fc0*/  ISETP.GE.OR P0, PT, R6, UR5, P0 ;  /* 0x0000000506007c0c */ /* 0x000fc80008706670 */
[----:B------:R-:W-:-:S13]  /*0fd0*/  ISETP.LT.OR P0, PT, R8, RZ, P0 ;  /* 0x000000ff0800720c */ /* 0x000fda0000701670 */
[----:B------:R-:W-:Y:S05]  /*0fe0*/  @P0 BRA `(.L_x_10) ;  /* 0x0000000000280947 */ /* 0x000fea0003800000 */
[----:B------:R-:W3:Y:S01]  /*0ff0*/  LDC.64 R8, c[0x0][0x388] ;  /* 0x0000e200ff087b82 */ /* 0x000ee20000000a00 */
[----:B------:R-:W-:Y:S02]  /*1000*/  VIADD R7, R7, UR13 ;  /* 0x0000000d07077c36 */ /* 0x000fe40008000000 */
[----:B------:R-:W-:-:S05]  /*1010*/  IMAD.IADD R13, R6, 0x1, R13 ;  /* 0x00000001060d7824 */ /* 0x000fca00078e020d */
[----:B------:R-:W4:Y:S01]  /*1020*/  LDC.64 R10, c[0x0][0x380] ;  /* 0x0000e000ff0a7b82 */ /* 0x000f220000000a00 */
[----:B---3--:R-:W-:-:S06]  /*1030*/  IMAD.WIDE.U32 R6, R7, 0x4, R8 ;  /* 0x0000000407067825 */ /* 0x008fcc00078e0008 */
[----:B------:R-:W1:Y:S01]  /*1040*/  LDG.E R6, desc[UR10][R6.64] ;  /* 0x0000000a06067981 */ /* 0x000e62000c1e1900 */
[----:B----4-:R-:W-:-:S06]  /*1050*/  IMAD.WIDE.U32 R8, R13, 0x4, R10 ;  /* 0x000000040d087825 */ /* 0x010fcc00078e000a */
[----:B------:R-:W1:Y:S02]  /*1060*/  LDG.E R8, desc[UR10][R8.64] ;  /* 0x0000000a08087981 */ /* 0x000e64000c1e1900 */
[----:B-12---:R-:W-:-:S05]  /*1070*/  FFMA R5, R6, R8, R5 ;  /* 0x0000000806057223 */ /* 0x006fca0000000005 */
[----:B------:R3:W-:Y:S02]  /*1080*/  STG.E desc[UR10][R2.64], R5 ;  /* 0x0000000502007986 */ /* 0x0007e4000c10190a */
.L_x_10:
[----:B------:R-:W-:Y:S05]  /*1090*/  BSYNC.RECONVERGENT B0 ;  /* 0x0000000000007941 */ /* 0x000fea0003800200 */
.L_x_3:
[----:B------:R-:W-:Y:S05]  /*10a0*/  BRA.U UP1, `(.L_x_11) ;  /* 0xfffffff101507547 */ /* 0x000fea000b83ffff */
.L_x_0:
[----:B------:R-:W-:-:S04]  /*10b0*/  FSETP.GT.AND P0, PT, R5, 255, PT ;  /* 0x437f00000500780b */ /* 0x000fc80003f04000 */
[----:B------:R-:W-:-:S04]  /*10c0*/  FSEL R0, R5, 255, !P0 ;  /* 0x437f000005007808 */ /* 0x000fc80004000000 */
[----:B------:R-:W-:-:S04]  /*10d0*/  FSETP.GEU.AND P1, PT, R0, RZ, PT ;  /* 0x000000ff0000720b */ /* 0x000fc80003f2e000 */
[----:B------:R-:W-:Y:S02]  /*10e0*/  FSETP.GT.OR P0, PT, R5, 255, !P1 ;  /* 0x437f00000500780b */ /* 0x000fe40004f04400 */
[----:B-123--:R-:W-:-:S11]  /*10f0*/  FSEL R5, R0, RZ, P1 ;  /* 0x000000ff00057208 */ /* 0x00efd60000800000 */
[----:B------:R-:W-:Y:S05]  /*1100*/  @!P0 EXIT ;  /* 0x000000000000894d */ /* 0x000fea0003800000 */
[----:B------:R-:W-:Y:S01]  /*1110*/  STG.E desc[UR10][R2.64], R5 ;  /* 0x0000000502007986 */ /* 0x000fe2000c10190a */
[----:B------:R-:W-:Y:S05]  /*1120*/  EXIT ;  /* 0x000000000000794d */ /* 0x000fea0003800000 */
.L_x_12:
[----:B------:R-:W-:-:S00]  /*1130*/  BRA `(.L_x_12) ;  /* 0xfffffffc00fc7947 */ /* 0x000fc0000383ffff */
[----:B------:R-:W-:-:S00]  /*1140*/  NOP ;  /* 0x0000000000007918 */ /* 0x000fc00000000000 */
        /* <DEDUP_REMOVED lines=11> */
.L_x_13:


//--------------------- .nv.shared.reserved.0     --------------------------
	.section	.nv.shared.reserved.0,"aw",@nobits
	.weak		__nv_reservedSMEM_offset_0_alias
	.size		__nv_reservedSMEM_offset_0_alias, 0, 64
	.other		__nv_reservedSMEM_offset_0_alias,@"STO_CUDA_RESERVED_SHARED STV_DEFAULT"
__nv_reservedSMEM_offset_0_alias:
	.zero		0
	.zero		64


//--------------------- .nv.constant0._Z15GPU_convolutionPfS_S_iii --------------------------
	.section	.nv.constant0._Z15GPU_convolutionPfS_S_iii,"a",@progbits
	.sectionflags	@""
	.align	4
.nv.constant0._Z15GPU_convolutionPfS_S_iii:
	.zero		932


//--------------------- SYMBOLS --------------------------

	.type		.nv.reservedSmem.offset0,@object
	.size		.nv.reservedSmem.offset0,0x4
